//
// Generated by NVIDIA NVVM Compiler
//
// Compiler Build ID: CL-36424714
// Cuda compilation tools, release 13.0, V13.0.88
// Based on NVVM 20.0.0
//

.version 9.0
.target sm_100
.address_size 64

	// .globl	_Z6matAddiPKfS0_Pf

.visible .entry _Z6matAddiPKfS0_Pf(
	.param .u32 _Z6matAddiPKfS0_Pf_param_0,
	.param .u64 .ptr .align 1 _Z6matAddiPKfS0_Pf_param_1,
	.param .u64 .ptr .align 1 _Z6matAddiPKfS0_Pf_param_2,
	.param .u64 .ptr .align 1 _Z6matAddiPKfS0_Pf_param_3
)
{
	.reg .pred 	%p<2>;
	.reg .b32 	%r<11>;
	.reg .b32 	%f<4>;
	.reg .b64 	%rd<11>;

	ld.param.u32 	%r2, [_Z6matAddiPKfS0_Pf_param_0];
	ld.param.u64 	%rd1, [_Z6matAddiPKfS0_Pf_param_1];
	ld.param.u64 	%rd2, [_Z6matAddiPKfS0_Pf_param_2];
	ld.param.u64 	%rd3, [_Z6matAddiPKfS0_Pf_param_3];
	mov.u32 	%r3, %tid.x;
	mov.u32 	%r4, %ntid.x;
	mov.u32 	%r5, %ctaid.x;
	mad.lo.s32 	%r6, %r4, %r5, %r3;
	mov.u32 	%r7, %tid.y;
	mov.u32 	%r8, %ntid.y;
	mov.u32 	%r9, %ctaid.y;
	mad.lo.s32 	%r10, %r8, %r9, %r7;
	mad.lo.s32 	%r1, %r10, %r2, %r6;
	setp.ge.s32 	%p1, %r1, %r2;
	@%p1 bra 	$L__BB0_2;
	cvta.to.global.u64 	%rd4, %rd1;
	cvta.to.global.u64 	%rd5, %rd2;
	cvta.to.global.u64 	%rd6, %rd3;
	mul.wide.s32 	%rd7, %r1, 4;
	add.s64 	%rd8, %rd4, %rd7;
	ld.global.f32 	%f1, [%rd8];
	add.s64 	%rd9, %rd5, %rd7;
	ld.global.f32 	%f2, [%rd9];
	add.f32 	%f3, %f1, %f2;
	add.s64 	%rd10, %rd6, %rd7;
	st.global.f32 	[%rd10], %f3;
$L__BB0_2:
	ret;

}


// ===== COMPILED SASS (sm_100) =====

	.target	sm_100

	.elftype	@"ET_EXEC"


//--------------------- .note.nv.tkinfo           --------------------------
	.section	.note.nv.tkinfo,"",@"SHT_NOTE"
	.sectionflags	@"SHF_NOTE_NV_TKINFO"
	.tkinfo
        /*0018*/ 	.word	0x00000002
        /*0030*/ 	.string	""
        /*0030*/ 	.string	"ptxas"
        /*0030*/ 	.string	"Cuda compilation tools, release 13.0, V13.0.88"
        /*0030*/ 	.string	"Build cuda_13.0.r13.0/compiler.36424714_0"
        /*0030*/ 	.string	"-arch sm_100 -m 64 "



//--------------------- .note.nv.cuinfo           --------------------------
	.section	.note.nv.cuinfo,"",@"SHT_NOTE"
	.sectionflags	@"SHF_NOTE_NV_CUINFO"
        /*0018*/ 	.short	0x0002
        /*001a*/ 	.short	0x0064
        /*001c*/ 	.short	0x0082
	.zero		2


//--------------------- .nv.info                  --------------------------
	.section	.nv.info,"",@"SHT_CUDA_INFO"
	.align	4


	//----- nvinfo : EIATTR_REGCOUNT
	.align		4
        /*0000*/ 	.byte	0x04, 0x2f
        /*0002*/ 	.short	(.L_1 - .L_0)
	.align		4
.L_0:
        /*0004*/ 	.word	index@(_Z6matAddiPKfS0_Pf)
        /*0008*/ 	.word	0x0000000c


	//----- nvinfo : EIATTR_FRAME_SIZE
	.align		4
.L_1:
        /*000c*/ 	.byte	0x04, 0x11
        /*000e*/ 	.short	(.L_3 - .L_2)
	.align		4
.L_2:
        /*0010*/ 	.word	index@(_Z6matAddiPKfS0_Pf)
        /*0014*/ 	.word	0x00000000


	//----- nvinfo : EIATTR_MIN_STACK_SIZE
	.align		4
.L_3:
        /*0018*/ 	.byte	0x04, 0x12
        /*001a*/ 	.short	(.L_5 - .L_4)
	.align		4
.L_4:
        /*001c*/ 	.word	index@(_Z6matAddiPKfS0_Pf)
        /*0020*/ 	.word	0x00000000
.L_5:


//--------------------- .nv.compat                --------------------------
	.section	.nv.compat,"",@"SHT_CUDA_COMPAT_INFO"
	.align	4
        /*0000*/ 	.byte	0x02, 0x09, 0x00, 0x00, 0x02, 0x02, 0x01, 0x00, 0x02, 0x05, 0x05, 0x00, 0x03, 0x07, 0x01, 0x01
        /*0010*/ 	.byte	0x02, 0x03, 0x00, 0x00, 0x02, 0x06, 0x01, 0x00, 0x04, 0x0b, 0x08, 0x00, 0x09, 0x00, 0x00, 0x00
        /*0020*/ 	.byte	0x00, 0x00, 0x00, 0x00


//--------------------- .nv.info._Z6matAddiPKfS0_Pf --------------------------
	.section	.nv.info._Z6matAddiPKfS0_Pf,"",@"SHT_CUDA_INFO"
	.sectionflags	@""
	.align	4


	//----- nvinfo : EIATTR_CUDA_API_VERSION
	.align		4
        /*0000*/ 	.byte	0x04, 0x37
        /*0002*/ 	.short	(.L_7 - .L_6)
.L_6:
        /*0004*/ 	.word	0x00000082


	//----- nvinfo : EIATTR_KPARAM_INFO
	.align		4
.L_7:
        /*0008*/ 	.byte	0x04, 0x17
        /*000a*/ 	.short	(.L_9 - .L_8)
.L_8:
        /*000c*/ 	.word	0x00000000
        /*0010*/ 	.short	0x0003
        /*0012*/ 	.short	0x0018
        /*0014*/ 	.byte	0x00, 0xf5, 0x21, 0x00


	//----- nvinfo : EIATTR_KPARAM_INFO
	.align		4
.L_9:
        /*0018*/ 	.byte	0x04, 0x17
        /*001a*/ 	.short	(.L_11 - .L_10)
.L_10:
        /*001c*/ 	.word	0x00000000
        /*0020*/ 	.short	0x0002
        /*0022*/ 	.short	0x0010
        /*0024*/ 	.byte	0x00, 0xf5, 0x21, 0x00


	//----- nvinfo : EIATTR_KPARAM_INFO
	.align		4
.L_11:
        /*0028*/ 	.byte	0x04, 0x17
        /*002a*/ 	.short	(.L_13 - .L_12)
.L_12:
        /*002c*/ 	.word	0x00000000
        /*0030*/ 	.short	0x0001
        /*0032*/ 	.short	0x0008
        /*0034*/ 	.byte	0x00, 0xf5, 0x21, 0x00


	//----- nvinfo : EIATTR_KPARAM_INFO
	.align		4
.L_13:
        /*0038*/ 	.byte	0x04, 0x17
        /*003a*/ 	.short	(.L_15 - .L_14)
.L_14:
        /*003c*/ 	.word	0x00000000
        /*0040*/ 	.short	0x0000
        /*0042*/ 	.short	0x0000
        /*0044*/ 	.byte	0x00, 0xf0, 0x11, 0x00


	//----- nvinfo : EIATTR_SPARSE_MMA_MASK
	.align		4
.L_15:
        /*0048*/ 	.byte	0x03, 0x50
        /*004a*/ 	.short	0x0000


	//----- nvinfo : EIATTR_MAXREG_COUNT
	.align		4
        /*004c*/ 	.byte	0x03, 0x1b
        /*004e*/ 	.short	0x00ff


	//----- nvinfo : EIATTR_MERCURY_ISA_VERSION
	.align		4
        /*0050*/ 	.byte	0x03, 0x5f
        /*0052*/ 	.short	0x0101


	//----- nvinfo : EIATTR_VRC_CTA_INIT_COUNT
	.align		4
        /*0054*/ 	.byte	0x02, 0x4a
	.zero		1
	.zero		1


	//----- nvinfo : EIATTR_EXIT_INSTR_OFFSETS
	.align		4
        /*0058*/ 	.byte	0x04, 0x1c
        /*005a*/ 	.short	(.L_17 - .L_16)


	//   ....[0]....
.L_16:
        /*005c*/ 	.word	0x000000c0


	//   ....[1]....
        /*0060*/ 	.word	0x00000180


	//----- nvinfo : EIATTR_CBANK_PARAM_SIZE
	.align		4
.L_17:
        /*0064*/ 	.byte	0x03, 0x19
        /*0066*/ 	.short	0x0020


	//----- nvinfo : EIATTR_PARAM_CBANK
	.align		4
        /*0068*/ 	.byte	0x04, 0x0a
        /*006a*/ 	.short	(.L_19 - .L_18)
	.align		4
.L_18:
        /*006c*/ 	.word	index@(.nv.constant0._Z6matAddiPKfS0_Pf)
        /*0070*/ 	.short	0x0380
        /*0072*/ 	.short	0x0020


	//----- nvinfo : EIATTR_SW_WAR
	.align		4
.L_19:
        /*0074*/ 	.byte	0x04, 0x36
        /*0076*/ 	.short	(.L_21 - .L_20)
.L_20:
        /*0078*/ 	.word	0x00000008
.L_21:


//--------------------- .nv.callgraph             --------------------------
	.section	.nv.callgraph,"",@"SHT_CUDA_CALLGRAPH"
	.align	4
	.sectionentsize	8
	.align		4
        /*0000*/ 	.word	0x00000000
	.align		4
        /*0004*/ 	.word	0xffffffff
	.align		4
        /*0008*/ 	.word	0x00000000
	.align		4
        /*000c*/ 	.word	0xfffffffe
	.align		4
        /*0010*/ 	.word	0x00000000
	.align		4
        /*0014*/ 	.word	0xfffffffd
	.align		4
        /*0018*/ 	.word	0x00000000
	.align		4
        /*001c*/ 	.word	0xfffffffc


//--------------------- .text._Z6matAddiPKfS0_Pf  --------------------------
	.section	.text._Z6matAddiPKfS0_Pf,"ax",@progbits
	.align	128
        .global         _Z6matAddiPKfS0_Pf
        .type           _Z6matAddiPKfS0_Pf,@function
        .size           _Z6matAddiPKfS0_Pf,(.L_x_1 - _Z6matAddiPKfS0_Pf)
        .other          _Z6matAddiPKfS0_Pf,@"STO_CUDA_ENTRY STV_DEFAULT"
_Z6matAddiPKfS0_Pf:
.text._Z6matAddiPKfS0_Pf:
[----:B------:R-:W-:Y:S01]  /*0000*/  LDC R1, c[0x0][0x37c] ;  /* 0x0000df00ff017b82 */ /* 0x000fe20000000800 */
[----:B------:R-:W0:Y:S01]  /*0010*/  S2R R0, SR_TID.X ;  /* 0x0000000000007919 */ /* 0x000e220000002100 */
[----:B------:R-:W0:Y:S01]  /*0020*/  LDCU UR4, c[0x0][0x360] ;  /* 0x00006c00ff0477ac */ /* 0x000e220008000800 */
[----:B------:R-:W0:Y:S01]  /*0030*/  S2R R3, SR_CTAID.X ;  /* 0x0000000000037919 */ /* 0x000e220000002500 */
[----:B------:R-:W1:Y:S01]  /*0040*/  LDCU UR5, c[0x0][0x364] ;  /* 0x00006c80ff0577ac */ /* 0x000e620008000800 */
[----:B------:R-:W1:Y:S01]  /*0050*/  S2R R2, SR_TID.Y ;  /* 0x0000000000027919 */ /* 0x000e620000002200 */
[----:B------:R-:W2:Y:S01]  /*0060*/  LDCU UR6, c[0x0][0x380] ;  /* 0x00007000ff0677ac */ /* 0x000ea20008000800 */
[----:B------:R-:W1:Y:S01]  /*0070*/  S2R R5, SR_CTAID.Y ;  /* 0x0000000000057919 */ /* 0x000e620000002600 */
[----:B0-----:R-:W-:Y:S02]  /*0080*/  IMAD R0, R3, UR4, R0 ;  /* 0x0000000403007c24 */ /* 0x001fe4000f8e0200 */
[----:B-1----:R-:W-:-:S04]  /*0090*/  IMAD R3, R5, UR5, R2 ;  /* 0x0000000505037c24 */ /* 0x002fc8000f8e0202 */
[----:B--2---:R-:W-:-:S05]  /*00a0*/  IMAD R9, R3, UR6, R0 ;  /* 0x0000000603097c24 */ /* 0x004fca000f8e0200 */
[----:B------:R-:W-:-:S13]  /*00b0*/  ISETP.GE.AND P0, PT, R9, UR6, PT ;  /* 0x0000000609007c0c */ /* 0x000fda000bf06270 */
[----:B------:R-:W-:Y:S05]  /*00c0*/  @P0 EXIT ;  /* 0x000000000000094d */ /* 0x000fea0003800000 */
[----:B------:R-:W0:Y:S01]  /*00d0*/  LDC.64 R2, c[0x0][0x388] ;  /* 0x0000e200ff027b82 */ /* 0x000e220000000a00 */
[----:B------:R-:W1:Y:S07]  /*00e0*/  LDCU.64 UR4, c[0x0][0x358] ;  /* 0x00006b00ff0477ac */ /* 0x000e6e0008000a00 */
[----:B------:R-:W2:Y:S08]  /*00f0*/  LDC.64 R4, c[0x0][0x390] ;  /* 0x0000e400ff047b82 */ /* 0x000eb00000000a00 */
[----:B------:R-:W3:Y:S01]  /*0100*/  LDC.64 R6, c[0x0][0x398] ;  /* 0x0000e600ff067b82 */ /* 0x000ee20000000a00 */
[----:B0-----:R-:W-:-:S06]  /*0110*/  IMAD.WIDE R2, R9, 0x4, R2 ;  /* 0x0000000409027825 */ /* 0x001fcc00078e0202 */
[----:B-1----:R-:W4:Y:S01]  /*0120*/  LDG.E R2, desc[UR4][R2.64] ;  /* 0x0000000402027981 */ /* 0x002f22000c1e1900 */
[----:B--2---:R-:W-:-:S06]  /*0130*/  IMAD.WIDE R4, R9, 0x4, R4 ;  /* 0x0000000409047825 */ /* 0x004fcc00078e0204 */
[----:B------:R-:W4:Y:S01]  /*0140*/  LDG.E R5, desc[UR4][R4.64] ;  /* 0x0000000404057981 */ /* 0x000f22000c1e1900 */
[----:B---3--:R-:W-:-:S04]  /*0150*/  IMAD.WIDE R6, R9, 0x4, R6 ;  /* 0x0000000409067825 */ /* 0x008fc800078e0206 */
[----:B----4-:R-:W-:-:S05]  /*0160*/  FADD R9, R2, R5 ;  /* 0x0000000502097221 */ /* 0x010fca0000000000 */
[----:B------:R-:W-:Y:S01]  /*0170*/  STG.E desc[UR4][R6.64], R9 ;  /* 0x0000000906007986 */ /* 0x000fe2000c101904 */
[----:B------:R-:W-:Y:S05]  /*0180*/  EXIT ;  /* 0x000000000000794d */ /* 0x000fea0003800000 */
.L_x_0:
[----:B------:R-:W-:-:S00]  /*0190*/  BRA `(.L_x_0) ;  /* 0xfffffffc00fc7947 */ /* 0x000fc0000383ffff */
[----:B------:R-:W-:-:S00]  /*01a0*/  NOP ;  /* 0x0000000000007918 */ /* 0x000fc00000000000 */
        /* <DEDUP_REMOVED lines=13> */
.L_x_1:


//--------------------- .nv.shared.reserved.0     --------------------------
	.section	.nv.shared.reserved.0,"aw",@nobits
	.weak		__nv_reservedSMEM_offset_0_alias
	.size		__nv_reservedSMEM_offset_0_alias, 0, 64
	.other		__nv_reservedSMEM_offset_0_alias,@"STO_CUDA_RESERVED_SHARED STV_DEFAULT"
__nv_reservedSMEM_offset_0_alias:
	.zero		0
	.zero		64


//--------------------- .nv.constant0._Z6matAddiPKfS0_Pf --------------------------
	.section	.nv.constant0._Z6matAddiPKfS0_Pf,"a",@progbits
	.sectionflags	@""
	.align	4
.nv.constant0._Z6matAddiPKfS0_Pf:
	.zero		928


//--------------------- SYMBOLS --------------------------

	.type		.nv.reservedSmem.offset0,@object
	.size		.nv.reservedSmem.offset0,0x4
